//
// Generated by NVIDIA NVVM Compiler
//
// Compiler Build ID: CL-36424714
// Cuda compilation tools, release 13.0, V13.0.88
// Based on NVVM 20.0.0
//

.version 9.0
.target sm_100
.address_size 64

	// .globl	_Z16sum_kernel_blockPiS_i
.extern .func  (.param .b32 func_retval0) vprintf
(
	.param .b64 vprintf_param_0,
	.param .b64 vprintf_param_1
)
;
.global .align 1 .b8 $str[42] = {82, 97, 110, 107, 32, 37, 100, 44, 32, 83, 105, 122, 101, 32, 37, 100, 44, 32, 84, 73, 68, 46, 120, 32, 61, 32, 37, 100, 44, 32, 66, 73, 68, 46, 120, 32, 61, 32, 37, 100, 10};

.visible .entry _Z16sum_kernel_blockPiS_i(
	.param .u64 .ptr .align 1 _Z16sum_kernel_blockPiS_i_param_0,
	.param .u64 .ptr .align 1 _Z16sum_kernel_blockPiS_i_param_1,
	.param .u32 _Z16sum_kernel_blockPiS_i_param_2
)
{
	.local .align 16 .b8 	__local_depot0[16];
	.reg .b64 	%SP;
	.reg .b64 	%SPL;
	.reg .pred 	%p<4>;
	.reg .b32 	%r<15>;
	.reg .b64 	%rd<5>;

	mov.u64 	%SPL, __local_depot0;
	cvta.local.u64 	%SP, %SPL;
	barrier.sync 	0;
	mov.u32 	%r1, %tid.x;
	setp.gt.u32 	%p1, %r1, 4;
	mov.u32 	%r2, %ctaid.x;
	setp.ne.s32 	%p2, %r2, 1;
	or.pred  	%p3, %p1, %p2;
	@%p3 bra 	$L__BB0_2;
	add.u64 	%rd1, %SP, 0;
	add.u64 	%rd2, %SPL, 0;
	mov.u32 	%r3, %ntid.x;
	mov.u32 	%r4, %ntid.y;
	mul.lo.s32 	%r5, %r3, %r4;
	mov.u32 	%r6, %ntid.z;
	mul.lo.s32 	%r7, %r5, %r6;
	mov.u32 	%r8, %tid.y;
	mov.u32 	%r9, %tid.z;
	mad.lo.s32 	%r10, %r9, %r4, %r8;
	mad.lo.s32 	%r11, %r10, %r3, %r1;
	mov.b32 	%r12, 1;
	st.local.v4.u32 	[%rd2], {%r11, %r7, %r1, %r12};
	mov.u64 	%rd3, $str;
	cvta.global.u64 	%rd4, %rd3;
	{ // callseq 0, 0
	.param .b64 param0;
	st.param.b64 	[param0], %rd4;
	.param .b64 param1;
	st.param.b64 	[param1], %rd1;
	.param .b32 retval0;
	call.uni (retval0), 
	vprintf, 
	(
	param0, 
	param1
	);
	ld.param.b32 	%r13, [retval0];
	} // callseq 0
$L__BB0_2:
	ret;

}


// ===== COMPILED SASS (sm_100) =====

	.target	sm_100

	.elftype	@"ET_EXEC"


//--------------------- .note.nv.tkinfo           --------------------------
	.section	.note.nv.tkinfo,"",@"SHT_NOTE"
	.sectionflags	@"SHF_NOTE_NV_TKINFO"
	.tkinfo
        /*0018*/ 	.word	0x00000002
        /*0030*/ 	.string	""
        /*0030*/ 	.string	"ptxas"
        /*0030*/ 	.string	"Cuda compilation tools, release 13.0, V13.0.88"
        /*0030*/ 	.string	"Build cuda_13.0.r13.0/compiler.36424714_0"
        /*0030*/ 	.string	"-arch sm_100 -m 64 "



//--------------------- .note.nv.cuinfo           --------------------------
	.section	.note.nv.cuinfo,"",@"SHT_NOTE"
	.sectionflags	@"SHF_NOTE_NV_CUINFO"
        /*0018*/ 	.short	0x0002
        /*001a*/ 	.short	0x0064
        /*001c*/ 	.short	0x0082
	.zero		2


//--------------------- .nv.info                  --------------------------
	.section	.nv.info,"",@"SHT_CUDA_INFO"
	.align	4


	//----- nvinfo : EIATTR_REGCOUNT
	.align		4
        /*0000*/ 	.byte	0x04, 0x2f
        /*0002*/ 	.short	(.L_2 - .L_1)
	.align		4
.L_1:
        /*0004*/ 	.word	index@(_Z16sum_kernel_blockPiS_i)
        /*0008*/ 	.word	0x00000018


	//----- nvinfo : EIATTR_FRAME_SIZE
	.align		4
.L_2:
        /*000c*/ 	.byte	0x04, 0x11
        /*000e*/ 	.short	(.L_4 - .L_3)
	.align		4
.L_3:
        /*0010*/ 	.word	index@(_Z16sum_kernel_blockPiS_i)
        /*0014*/ 	.word	0x00000010


	//----- nvinfo : EIATTR_MIN_STACK_SIZE
	.align		4
.L_4:
        /*0018*/ 	.byte	0x04, 0x12
        /*001a*/ 	.short	(.L_6 - .L_5)
	.align		4
.L_5:
        /*001c*/ 	.word	index@(_Z16sum_kernel_blockPiS_i)
        /*0020*/ 	.word	0x00000010
.L_6:


//--------------------- .nv.compat                --------------------------
	.section	.nv.compat,"",@"SHT_CUDA_COMPAT_INFO"
	.align	4
        /*0000*/ 	.byte	0x02, 0x09, 0x00, 0x00, 0x02, 0x02, 0x01, 0x00, 0x02, 0x05, 0x05, 0x00, 0x03, 0x07, 0x01, 0x01
        /*0010*/ 	.byte	0x02, 0x03, 0x00, 0x00, 0x02, 0x06, 0x01, 0x00, 0x04, 0x0b, 0x08, 0x00, 0x09, 0x00, 0x00, 0x00
        /*0020*/ 	.byte	0x00, 0x00, 0x00, 0x00


//--------------------- .nv.info._Z16sum_kernel_blockPiS_i --------------------------
	.section	.nv.info._Z16sum_kernel_blockPiS_i,"",@"SHT_CUDA_INFO"
	.sectionflags	@""
	.align	4


	//----- nvinfo : EIATTR_CUDA_API_VERSION
	.align		4
        /*0000*/ 	.byte	0x04, 0x37
        /*0002*/ 	.short	(.L_8 - .L_7)
.L_7:
        /*0004*/ 	.word	0x00000082


	//----- nvinfo : EIATTR_KPARAM_INFO
	.align		4
.L_8:
        /*0008*/ 	.byte	0x04, 0x17
        /*000a*/ 	.short	(.L_10 - .L_9)
.L_9:
        /*000c*/ 	.word	0x00000000
        /*0010*/ 	.short	0x0002
        /*0012*/ 	.short	0x0010
        /*0014*/ 	.byte	0x00, 0xf0, 0x11, 0x00


	//----- nvinfo : EIATTR_KPARAM_INFO
	.align		4
.L_10:
        /*0018*/ 	.byte	0x04, 0x17
        /*001a*/ 	.short	(.L_12 - .L_11)
.L_11:
        /*001c*/ 	.word	0x00000000
        /*0020*/ 	.short	0x0001
        /*0022*/ 	.short	0x0008
        /*0024*/ 	.byte	0x00, 0xf5, 0x21, 0x00


	//----- nvinfo : EIATTR_KPARAM_INFO
	.align		4
.L_12:
        /*0028*/ 	.byte	0x04, 0x17
        /*002a*/ 	.short	(.L_14 - .L_13)
.L_13:
        /*002c*/ 	.word	0x00000000
        /*0030*/ 	.short	0x0000
        /*0032*/ 	.short	0x0000
        /*0034*/ 	.byte	0x00, 0xf5, 0x21, 0x00


	//----- nvinfo : EIATTR_SPARSE_MMA_MASK
	.align		4
.L_14:
        /*0038*/ 	.byte	0x03, 0x50
        /*003a*/ 	.short	0x0000


	//----- nvinfo : EIATTR_MAXREG_COUNT
	.align		4
        /*003c*/ 	.byte	0x03, 0x1b
        /*003e*/ 	.short	0x00ff


	//----- nvinfo : EIATTR_NUM_BARRIERS
	.align		4
        /*0040*/ 	.byte	0x02, 0x4c
        /*0042*/ 	.byte	0x01
	.zero		1


	//----- nvinfo : EIATTR_EXTERNS
	.align		4
        /*0044*/ 	.byte	0x04, 0x0f
        /*0046*/ 	.short	(.L_16 - .L_15)


	//   ....[0]....
	.align		4
.L_15:
        /*0048*/ 	.word	index@(vprintf)


	//----- nvinfo : EIATTR_MERCURY_ISA_VERSION
	.align		4
.L_16:
        /*004c*/ 	.byte	0x03, 0x5f
        /*004e*/ 	.short	0x0101


	//----- nvinfo : EIATTR_COOP_GROUP_MASK_REGIDS
	.align		4
        /*0050*/ 	.byte	0x04, 0x29
        /*0052*/ 	.short	(.L_18 - .L_17)


	//   ....[0]....
.L_17:
        /*0054*/ 	.word	0xffffffff


	//----- nvinfo : EIATTR_COOP_GROUP_INSTR_OFFSETS
	.align		4
.L_18:
        /*0058*/ 	.byte	0x04, 0x28
        /*005a*/ 	.short	(.L_20 - .L_19)


	//   ....[0]....
.L_19:
        /*005c*/ 	.word	0x00000060


	//----- nvinfo : EIATTR_VRC_CTA_INIT_COUNT
	.align		4
.L_20:
        /*0060*/ 	.byte	0x02, 0x4a
	.zero		1
	.zero		1


	//----- nvinfo : EIATTR_SYSCALL_OFFSETS
	.align		4
        /*0064*/ 	.byte	0x04, 0x46
        /*0066*/ 	.short	(.L_22 - .L_21)


	//   ....[0]....
.L_21:
        /*0068*/ 	.word	0x000001d0


	//----- nvinfo : EIATTR_EXIT_INSTR_OFFSETS
	.align		4
.L_22:
        /*006c*/ 	.byte	0x04, 0x1c
        /*006e*/ 	.short	(.L_24 - .L_23)


	//   ....[0]....
.L_23:
        /*0070*/ 	.word	0x000000b0


	//   ....[1]....
        /*0074*/ 	.word	0x000001e0


	//----- nvinfo : EIATTR_CRS_STACK_SIZE
	.align		4
.L_24:
        /*0078*/ 	.byte	0x04, 0x1e
        /*007a*/ 	.short	(.L_26 - .L_25)
.L_25:
        /*007c*/ 	.word	0x00000000


	//----- nvinfo : EIATTR_CBANK_PARAM_SIZE
	.align		4
.L_26:
        /*0080*/ 	.byte	0x03, 0x19
        /*0082*/ 	.short	0x0014


	//----- nvinfo : EIATTR_PARAM_CBANK
	.align		4
        /*0084*/ 	.byte	0x04, 0x0a
        /*0086*/ 	.short	(.L_28 - .L_27)
	.align		4
.L_27:
        /*0088*/ 	.word	index@(.nv.constant0._Z16sum_kernel_blockPiS_i)
        /*008c*/ 	.short	0x0380
        /*008e*/ 	.short	0x0014


	//----- nvinfo : EIATTR_SW_WAR
	.align		4
.L_28:
        /*0090*/ 	.byte	0x04, 0x36
        /*0092*/ 	.short	(.L_30 - .L_29)
.L_29:
        /*0094*/ 	.word	0x00000008
.L_30:


//--------------------- .nv.callgraph             --------------------------
	.section	.nv.callgraph,"",@"SHT_CUDA_CALLGRAPH"
	.align	4
	.sectionentsize	8
	.align		4
        /*0000*/ 	.word	0x00000000
	.align		4
        /*0004*/ 	.word	0xffffffff
	.align		4
        /*0008*/ 	.word	index@(_Z16sum_kernel_blockPiS_i)
	.align		4
        /*000c*/ 	.word	index@(vprintf)
	.align		4
        /*0010*/ 	.word	0x00000000
	.align		4
        /*0014*/ 	.word	0xfffffffe
	.align		4
        /*0018*/ 	.word	0x00000000
	.align		4
        /*001c*/ 	.word	0xfffffffd
	.align		4
        /*0020*/ 	.word	0x00000000
	.align		4
        /*0024*/ 	.word	0xfffffffc


//--------------------- .nv.constant4             --------------------------
	.section	.nv.constant4,"a",@progbits
	.align	8
	.align		8
.nv.constant4:
        /*0000*/ 	.dword	vprintf
	.align		8
        /*0008*/ 	.dword	$str


//--------------------- .text._Z16sum_kernel_blockPiS_i --------------------------
	.section	.text._Z16sum_kernel_blockPiS_i,"ax",@progbits
	.align	128
        .global         _Z16sum_kernel_blockPiS_i
        .type           _Z16sum_kernel_blockPiS_i,@function
        .size           _Z16sum_kernel_blockPiS_i,(.L_x_2 - _Z16sum_kernel_blockPiS_i)
        .other          _Z16sum_kernel_blockPiS_i,@"STO_CUDA_ENTRY STV_DEFAULT"
_Z16sum_kernel_blockPiS_i:
.text._Z16sum_kernel_blockPiS_i:
[----:B------:R-:W0:Y:S01]  /*0000*/  LDC R1, c[0x0][0x37c] ;  /* 0x0000df00ff017b82 */ /* 0x000e220000000800 */
[----:B------:R-:W1:Y:S01]  /*0010*/  S2R R0, SR_CTAID.X ;  /* 0x0000000000007919 */ /* 0x000e620000002500 */
[----:B------:R-:W2:Y:S01]  /*0020*/  LDCU UR4, c[0x0][0x2f8] ;  /* 0x00005f00ff0477ac */ /* 0x000ea20008000800 */
[----:B0-----:R-:W-:Y:S01]  /*0030*/  VIADD R1, R1, 0xfffffff0 ;  /* 0xfffffff001017836 */ /* 0x001fe20000000000 */
[----:B------:R-:W0:Y:S01]  /*0040*/  S2R R10, SR_TID.X ;  /* 0x00000000000a7919 */ /* 0x000e220000002100 */
[----:B------:R-:W3:Y:S03]  /*0050*/  LDCU UR5, c[0x0][0x2fc] ;  /* 0x00005f80ff0577ac */ /* 0x000ee60008000800 */
[----:B------:R-:W-:Y:S01]  /*0060*/  BAR.SYNC.DEFER_BLOCKING 0x0 ;  /* 0x0000000000007b1d */ /* 0x000fe20000010000 */
[----:B--2---:R-:W-:-:S04]  /*0070*/  IADD3 R6, P1, PT, R1, UR4, RZ ;  /* 0x0000000401067c10 */ /* 0x004fc8000ff3e0ff */
[----:B---3--:R-:W-:Y:S02]  /*0080*/  IADD3.X R7, PT, PT, RZ, UR5, RZ, P1, !PT ;  /* 0x00000005ff077c10 */ /* 0x008fe40008ffe4ff */
[----:B-1----:R-:W-:-:S04]  /*0090*/  ISETP.NE.AND P0, PT, R0, 0x1, PT ;  /* 0x000000010000780c */ /* 0x002fc80003f05270 */
[----:B0-----:R-:W-:-:S13]  /*00a0*/  ISETP.GT.U32.OR P0, PT, R10, 0x4, P0 ;  /* 0x000000040a00780c */ /* 0x001fda0000704470 */
[----:B------:R-:W-:Y:S05]  /*00b0*/  @P0 EXIT ;  /* 0x000000000000094d */ /* 0x000fea0003800000 */
[----:B------:R-:W0:Y:S01]  /*00c0*/  S2R R3, SR_TID.Y ;  /* 0x0000000000037919 */ /* 0x000e220000002200 */
[----:B------:R-:W1:Y:S01]  /*00d0*/  LDCU UR5, c[0x0][0x360] ;  /* 0x00006c00ff0577ac */ /* 0x000e620008000800 */
[----:B------:R-:W-:Y:S01]  /*00e0*/  IMAD.MOV.U32 R11, RZ, RZ, 0x1 ;  /* 0x00000001ff0b7424 */ /* 0x000fe200078e00ff */
[----:B------:R-:W0:Y:S01]  /*00f0*/  S2R R0, SR_TID.Z ;  /* 0x0000000000007919 */ /* 0x000e220000002300 */
[----:B------:R-:W1:Y:S01]  /*0100*/  LDCU UR6, c[0x0][0x364] ;  /* 0x00006c80ff0677ac */ /* 0x000e620008000800 */
[----:B------:R-:W2:Y:S01]  /*0110*/  LDC R9, c[0x0][0x368] ;  /* 0x0000da00ff097b82 */ /* 0x000ea20000000800 */
[----:B-1----:R-:W-:-:S06]  /*0120*/  UIMAD UR4, UR5, UR6, URZ ;  /* 0x00000006050472a4 */ /* 0x002fcc000f8e02ff */
[----:B--2---:R-:W-:Y:S02]  /*0130*/  IMAD R9, R9, UR4, RZ ;  /* 0x0000000409097c24 */ /* 0x004fe4000f8e02ff */
[----:B0-----:R-:W-:Y:S01]  /*0140*/  IMAD R3, R0, UR6, R3 ;  /* 0x0000000600037c24 */ /* 0x001fe2000f8e0203 */
[----:B------:R-:W-:-:S03]  /*0150*/  MOV R0, 0x0 ;  /* 0x0000000000007802 */ /* 0x000fc60000000f00 */
[----:B------:R-:W-:Y:S01]  /*0160*/  IMAD R8, R3, UR5, R10 ;  /* 0x0000000503087c24 */ /* 0x000fe2000f8e020a */
[----:B------:R-:W0:Y:S01]  /*0170*/  LDCU.64 UR4, c[0x4][0x8] ;  /* 0x01000100ff0477ac */ /* 0x000e220008000a00 */
[----:B------:R1:W2:Y:S03]  /*0180*/  LDC.64 R2, c[0x4][R0] ;  /* 0x0100000000027b82 */ /* 0x0002a60000000a00 */
[----:B------:R1:W-:Y:S01]  /*0190*/  STL.128 [R1], R8 ;  /* 0x0000000801007387 */ /* 0x0003e20000100c00 */
[----:B0-----:R-:W-:Y:S01]  /*01a0*/  MOV R4, UR4 ;  /* 0x0000000400047c02 */ /* 0x001fe20008000f00 */
[----:B------:R-:W-:-:S07]  /*01b0*/  IMAD.U32 R5, RZ, RZ, UR5 ;  /* 0x00000005ff057e24 */ /* 0x000fce000f8e00ff */
[----:B------:R-:W-:-:S07]  /*01c0*/  LEPC R20, `(.L_x_0) ;  /* 0x000000001014794e */ /* 0x000fce0000000000 */
[----:B-12---:R-:W-:Y:S05]  /*01d0*/  CALL.ABS.NOINC R2 ;  /* 0x0000000002007343 */ /* 0x006fea0003c00000 */
.L_x_0:
[----:B------:R-:W-:Y:S05]  /*01e0*/  EXIT ;  /* 0x000000000000794d */ /* 0x000fea0003800000 */
.L_x_1:
[----:B------:R-:W-:-:S00]  /*01f0*/  BRA `(.L_x_1) ;  /* 0xfffffffc00fc7947 */ /* 0x000fc0000383ffff */
[----:B------:R-:W-:-:S00]  /*0200*/  NOP ;  /* 0x0000000000007918 */ /* 0x000fc00000000000 */
[----:B------:R-:W-:-:S00]  /*0210*/  NOP ;  /* 0x0000000000007918 */ /* 0x000fc00000000000 */
[----:B------:R-:W-:-:S00]  /*0220*/  NOP ;  /* 0x0000000000007918 */ /* 0x000fc00000000000 */
[----:B------:R-:W-:-:S00]  /*0230*/  NOP ;  /* 0x0000000000007918 */ /* 0x000fc00000000000 */
[----:B------:R-:W-:-:S00]  /*0240*/  NOP ;  /* 0x0000000000007918 */ /* 0x000fc00000000000 */
[----:B------:R-:W-:-:S00]  /*0250*/  NOP ;  /* 0x0000000000007918 */ /* 0x000fc00000000000 */
[----:B------:R-:W-:-:S00]  /*0260*/  NOP ;  /* 0x0000000000007918 */ /* 0x000fc00000000000 */
[----:B------:R-:W-:-:S00]  /*0270*/  NOP ;  /* 0x0000000000007918 */ /* 0x000fc00000000000 */
.L_x_2:


//--------------------- .nv.global.init           --------------------------
	.section	.nv.global.init,"aw",@progbits
.nv.global.init:
	.type		$str,@object
	.size		$str,(.L_0 - $str)
$str:
        /*0000*/ 	.byte	0x52, 0x61, 0x6e, 0x6b, 0x20, 0x25, 0x64, 0x2c, 0x20, 0x53, 0x69, 0x7a, 0x65, 0x20, 0x25, 0x64
        /*0010*/ 	.byte	0x2c, 0x20, 0x54, 0x49, 0x44, 0x2e, 0x78, 0x20, 0x3d, 0x20, 0x25, 0x64, 0x2c, 0x20, 0x42, 0x49
        /*0020*/ 	.byte	0x44, 0x2e, 0x78, 0x20, 0x3d, 0x20, 0x25, 0x64, 0x0a, 0x00
.L_0:


//--------------------- .nv.shared.reserved.0     --------------------------
	.section	.nv.shared.reserved.0,"aw",@nobits
	.weak		__nv_reservedSMEM_offset_0_alias
	.size		__nv_reservedSMEM_offset_0_alias, 0, 64
	.other		__nv_reservedSMEM_offset_0_alias,@"STO_CUDA_RESERVED_SHARED STV_DEFAULT"
__nv_reservedSMEM_offset_0_alias:
	.zero		0
	.zero		64


//--------------------- .nv.constant0._Z16sum_kernel_blockPiS_i --------------------------
	.section	.nv.constant0._Z16sum_kernel_blockPiS_i,"a",@progbits
	.sectionflags	@""
	.align	4
.nv.constant0._Z16sum_kernel_blockPiS_i:
	.zero		916


//--------------------- SYMBOLS --------------------------

	.type		.nv.reservedSmem.offset0,@object
	.size		.nv.reservedSmem.offset0,0x4
	.type		vprintf,@function
